	.headerflags	@"EF_CUDA_TEXMODE_UNIFIED EF_CUDA_64BIT_ADDRESS EF_CUDA_ACCELERATORS EF_CUDA_SM90 EF_CUDA_VIRTUAL_SM(EF_CUDA_SM90)"
	.elftype	@"ET_EXEC"


//--------------------- .nv.info                  --------------------------
	.section	.nv.info,"",@"SHT_CUDA_INFO"
	.align	4


	//----- nvinfo : EIATTR_REGCOUNT
	.align		4
        /*0000*/ 	.byte	0x04, 0x2f
        /*0002*/ 	.short	(.L_1 - .L_0)
	.align		4
.L_0:
        /*0004*/ 	.word	index@(triton_poi_fused_cat_62)
        /*0008*/ 	.word	0x00000012


	//----- nvinfo : EIATTR_MIN_STACK_SIZE
	.align		4
.L_1:
        /*000c*/ 	.byte	0x04, 0x12
        /*000e*/ 	.short	(.L_3 - .L_2)
	.align		4
.L_2:
        /*0010*/ 	.word	index@(triton_poi_fused_cat_62)
        /*0014*/ 	.word	0x00000000


	//----- nvinfo : EIATTR_FRAME_SIZE
	.align		4
.L_3:
        /*0018*/ 	.byte	0x04, 0x11
        /*001a*/ 	.short	(.L_5 - .L_4)
	.align		4
.L_4:
        /*001c*/ 	.word	index@(triton_poi_fused_cat_62)
        /*0020*/ 	.word	0x00000000


	//----- nvinfo : EIATTR_MIN_STACK_SIZE
	.align		4
.L_5:
        /*0024*/ 	.byte	0x04, 0x12
        /*0026*/ 	.short	(.L_7 - .L_6)
	.align		4
.L_6:
        /*0028*/ 	.word	index@(triton_poi_fused_cat_62)
        /*002c*/ 	.word	0x00000000
.L_7:


//--------------------- .nv.info.triton_poi_fused_cat_62 --------------------------
	.section	.nv.info.triton_poi_fused_cat_62,"",@"SHT_CUDA_INFO"
	.sectionflags	@""
	.align	4


	//----- nvinfo : EIATTR_CUDA_API_VERSION
	.align		4
        /*0000*/ 	.byte	0x04, 0x37
        /*0002*/ 	.short	(.L_9 - .L_8)
.L_8:
        /*0004*/ 	.word	0x0000007c


	//----- nvinfo : EIATTR_KPARAM_INFO
	.align		4
.L_9:
        /*0008*/ 	.byte	0x04, 0x17
        /*000a*/ 	.short	(.L_11 - .L_10)
.L_10:
        /*000c*/ 	.word	0x00000000
        /*0010*/ 	.short	0x0004
        /*0012*/ 	.short	0x0020
        /*0014*/ 	.byte	0x00, 0xf0, 0x11, 0x00


	//----- nvinfo : EIATTR_KPARAM_INFO
	.align		4
.L_11:
        /*0018*/ 	.byte	0x04, 0x17
        /*001a*/ 	.short	(.L_13 - .L_12)
.L_12:
        /*001c*/ 	.word	0x00000000
        /*0020*/ 	.short	0x0003
        /*0022*/ 	.short	0x0018
        /*0024*/ 	.byte	0x00, 0xf4, 0x21, 0x00


	//----- nvinfo : EIATTR_KPARAM_INFO
	.align		4
.L_13:
        /*0028*/ 	.byte	0x04, 0x17
        /*002a*/ 	.short	(.L_15 - .L_14)
.L_14:
        /*002c*/ 	.word	0x00000000
        /*0030*/ 	.short	0x0002
        /*0032*/ 	.short	0x0010
        /*0034*/ 	.byte	0x00, 0xf4, 0x21, 0x00


	//----- nvinfo : EIATTR_KPARAM_INFO
	.align		4
.L_15:
        /*0038*/ 	.byte	0x04, 0x17
        /*003a*/ 	.short	(.L_17 - .L_16)
.L_16:
        /*003c*/ 	.word	0x00000000
        /*0040*/ 	.short	0x0001
        /*0042*/ 	.short	0x0008
        /*0044*/ 	.byte	0x00, 0xf4, 0x21, 0x00


	//----- nvinfo : EIATTR_KPARAM_INFO
	.align		4
.L_17:
        /*0048*/ 	.byte	0x04, 0x17
        /*004a*/ 	.short	(.L_19 - .L_18)
.L_18:
        /*004c*/ 	.word	0x00000000
        /*0050*/ 	.short	0x0000
        /*0052*/ 	.short	0x0000
        /*0054*/ 	.byte	0x00, 0xf4, 0x21, 0x00


	//----- nvinfo : EIATTR_SPARSE_MMA_MASK
	.align		4
.L_19:
        /*0058*/ 	.byte	0x03, 0x50
        /*005a*/ 	.short	0x0000


	//----- nvinfo : EIATTR_MAXREG_COUNT
	.align		4
        /*005c*/ 	.byte	0x03, 0x1b
        /*005e*/ 	.short	0x00ff


	//----- nvinfo : EIATTR_EXIT_INSTR_OFFSETS
	.align		4
        /*0060*/ 	.byte	0x04, 0x1c
        /*0062*/ 	.short	(.L_21 - .L_20)


	//   ....[0]....
.L_20:
        /*0064*/ 	.word	0x000001c0


	//   ....[1]....
        /*0068*/ 	.word	0x000001e0


	//----- nvinfo : EIATTR_REQNTID
	.align		4
.L_21:
        /*006c*/ 	.byte	0x04, 0x10
        /*006e*/ 	.short	(.L_23 - .L_22)
.L_22:
        /*0070*/ 	.word	0x00000080
        /*0074*/ 	.word	0x00000001
        /*0078*/ 	.word	0x00000001


	//----- nvinfo : EIATTR_CBANK_PARAM_SIZE
	.align		4
.L_23:
        /*007c*/ 	.byte	0x03, 0x19
        /*007e*/ 	.short	0x0024


	//----- nvinfo : EIATTR_PARAM_CBANK
	.align		4
        /*0080*/ 	.byte	0x04, 0x0a
        /*0082*/ 	.short	(.L_25 - .L_24)
	.align		4
.L_24:
        /*0084*/ 	.word	index@(.nv.constant0.triton_poi_fused_cat_62)
        /*0088*/ 	.short	0x0210
        /*008a*/ 	.short	0x0024


	//----- nvinfo : EIATTR_SW_WAR
	.align		4
.L_25:
        /*008c*/ 	.byte	0x04, 0x36
        /*008e*/ 	.short	(.L_27 - .L_26)
.L_26:
        /*0090*/ 	.word	0x00000008
.L_27:


//--------------------- .nv.callgraph             --------------------------
	.section	.nv.callgraph,"",@"SHT_CUDA_CALLGRAPH"
	.align	4
	.sectionentsize	8
	.align		4
        /*0000*/ 	.word	0x00000000
	.align		4
        /*0004*/ 	.word	0xffffffff
	.align		4
        /*0008*/ 	.word	0x00000000
	.align		4
        /*000c*/ 	.word	0xfffffffe
	.align		4
        /*0010*/ 	.word	0x00000000
	.align		4
        /*0014*/ 	.word	0xfffffffd
	.align		4
        /*0018*/ 	.word	0x00000000
	.align		4
        /*001c*/ 	.word	0xfffffffc


//--------------------- .text.triton_poi_fused_cat_62 --------------------------
	.section	.text.triton_poi_fused_cat_62,"ax",@progbits
	.align	128
        .global         triton_poi_fused_cat_62
        .type           triton_poi_fused_cat_62,@function
        .size           triton_poi_fused_cat_62,(.L_x_1 - triton_poi_fused_cat_62)
        .other          triton_poi_fused_cat_62,@"STO_CUDA_ENTRY STV_DEFAULT"
triton_poi_fused_cat_62:
.text.triton_poi_fused_cat_62:
[----:B------:R-:W0:Y:S01]  /*0000*/  LDC R1, c[0x0][0x28] ;  /* 0x00000a00ff017b82 */ /* 0x000e220000000800 */
[----:B------:R-:W1:Y:S07]  /*0010*/  S2R R0, SR_TID.X ;  /* 0x0000000000007919 */ /* 0x000e6e0000002100 */
[----:B------:R-:W2:Y:S01]  /*0020*/  LDC.64 R4, c[0x0][0x210] ;  /* 0x00008400ff047b82 */ /* 0x000ea20000000a00 */
[----:B------:R-:W-:Y:S01]  /*0030*/  CS2R R2, SRZ ;  /* 0x0000000000027805 */ /* 0x000fe2000001ff00 */
[----:B------:R-:W-:Y:S01]  /*0040*/  ULDC.64 UR4, c[0x0][0x208] ;  /* 0x0000820000047ab9 */ /* 0x000fe20000000a00 */
[----:B------:R-:W3:Y:S05]  /*0050*/  S2R R13, SR_CTAID.X ;  /* 0x00000000000d7919 */ /* 0x000eea0000002500 */
[----:B------:R-:W4:Y:S08]  /*0060*/  LDC.64 R6, c[0x0][0x218] ;  /* 0x00008600ff067b82 */ /* 0x000f300000000a00 */
[----:B------:R-:W5:Y:S08]  /*0070*/  LDC.64 R8, c[0x0][0x220] ;  /* 0x00008800ff087b82 */ /* 0x000f700000000a00 */
[----:B------:R-:W4:Y:S01]  /*0080*/  LDC.64 R10, c[0x0][0x228] ;  /* 0x00008a00ff0a7b82 */ /* 0x000f220000000a00 */
[----:B-1----:R-:W-:-:S05]  /*0090*/  IMAD.SHL.U32 R0, R0, 0x2, RZ ;  /* 0x0000000200007824 */ /* 0x002fca00078e00ff */
[----:B------:R-:W-:-:S04]  /*00a0*/  LOP3.LUT R0, R0, 0xfe, RZ, 0xc0, !PT ;  /* 0x000000fe00007812 */ /* 0x000fc800078ec0ff */
[----:B---3--:R-:W-:-:S04]  /*00b0*/  LEA R13, R13, R0, 0x8 ;  /* 0x000000000d0d7211 */ /* 0x008fc800078e40ff */
[C---:B------:R-:W-:Y:S01]  /*00c0*/  ISETP.GE.AND P0, PT, R13.reuse, 0x800, PT ;  /* 0x000008000d00780c */ /* 0x040fe20003f06270 */
[----:B--2---:R-:W-:-:S12]  /*00d0*/  IMAD.WIDE R4, R13, 0x4, R4 ;  /* 0x000000040d047825 */ /* 0x004fd800078e0204 */
[----:B------:R4:W2:Y:S01]  /*00e0*/  @!P0 LDG.E.64 R2, desc[UR4][R4.64] ;  /* 0x0000000404028981 */ /* 0x0008a2000c1e1b00 */
[----:B------:R-:W-:-:S04]  /*00f0*/  SHF.R.S32.HI R0, RZ, 0x1f, R13 ;  /* 0x0000001fff007819 */ /* 0x000fc8000001140d */
[----:B------:R-:W-:-:S04]  /*0100*/  LEA.HI R0, R0, R13, RZ, 0x9 ;  /* 0x0000000d00007211 */ /* 0x000fc800078f48ff */
[----:B------:R-:W-:Y:S02]  /*0110*/  LOP3.LUT R12, R0, 0xfffffe00, RZ, 0xc0, !PT ;  /* 0xfffffe00000c7812 */ /* 0x000fe400078ec0ff */
[----:B------:R-:W-:-:S03]  /*0120*/  SHF.R.S32.HI R0, RZ, 0x9, R0 ;  /* 0x00000009ff007819 */ /* 0x000fc60000011400 */
[----:B------:R-:W-:-:S04]  /*0130*/  IMAD.IADD R13, R13, 0x1, -R12 ;  /* 0x000000010d0d7824 */ /* 0x000fc800078e0a0c */
[----:B------:R-:W-:-:S04]  /*0140*/  IMAD R13, R0, 0x3800, R13 ;  /* 0x00003800000d7824 */ /* 0x000fc800078e020d */
[----:B----4-:R-:W-:Y:S01]  /*0150*/  IMAD.WIDE R4, R13, 0x4, R6 ;  /* 0x000000040d047825 */ /* 0x010fe200078e0206 */
[----:B------:R-:W-:-:S05]  /*0160*/  IADD3 R15, R12, R13, RZ ;  /* 0x0000000d0c0f7210 */ /* 0x000fca0007ffe0ff */
[----:B-----5:R-:W-:-:S04]  /*0170*/  IMAD.WIDE R6, R15, 0x4, R8 ;  /* 0x000000040f067825 */ /* 0x020fc800078e0208 */
[----:B------:R-:W-:-:S04]  /*0180*/  IMAD.IADD R9, R12, 0x1, R15 ;  /* 0x000000010c097824 */ /* 0x000fc800078e020f */
[----:B0-----:R-:W-:Y:S01]  /*0190*/  IMAD.WIDE R8, R9, 0x4, R10 ;  /* 0x0000000409087825 */ /* 0x001fe200078e020a */
[----:B--2---:R0:W-:Y:S04]  /*01a0*/  @!P0 STG.E.64 desc[UR4][R4.64], R2 ;  /* 0x0000000204008986 */ /* 0x0041e8000c101b04 */
[----:B------:R0:W-:Y:S02]  /*01b0*/  @!P0 STG.E.64 desc[UR4][R6.64], R2 ;  /* 0x0000000206008986 */ /* 0x0001e4000c101b04 */
[----:B0-----:R-:W-:Y:S05]  /*01c0*/  @P0 EXIT ;  /* 0x000000000000094d */ /* 0x001fea0003800000 */
[----:B------:R-:W-:Y:S01]  /*01d0*/  STG.E.64 desc[UR4][R8.64], R2 ;  /* 0x0000000208007986 */ /* 0x000fe2000c101b04 */
[----:B------:R-:W-:Y:S05]  /*01e0*/  EXIT ;  /* 0x000000000000794d */ /* 0x000fea0003800000 */
.L_x_0:
[----:B------:R-:W-:-:S00]  /*01f0*/  BRA `(.L_x_0) ;  /* 0xfffffffc00fc7947 */ /* 0x000fc0000383ffff */
[----:B------:R-:W-:-:S00]  /*0200*/  NOP ;  /* 0x0000000000007918 */ /* 0x000fc00000000000 */
[----:B------:R-:W-:-:S00]  /*0210*/  NOP ;  /* 0x0000000000007918 */ /* 0x000fc00000000000 */
[----:B------:R-:W-:-:S00]  /*0220*/  NOP ;  /* 0x0000000000007918 */ /* 0x000fc00000000000 */
[----:B------:R-:W-:-:S00]  /*0230*/  NOP ;  /* 0x0000000000007918 */ /* 0x000fc00000000000 */
[----:B------:R-:W-:-:S00]  /*0240*/  NOP ;  /* 0x0000000000007918 */ /* 0x000fc00000000000 */
[----:B------:R-:W-:-:S00]  /*0250*/  NOP ;  /* 0x0000000000007918 */ /* 0x000fc00000000000 */
[----:B------:R-:W-:-:S00]  /*0260*/  NOP ;  /* 0x0000000000007918 */ /* 0x000fc00000000000 */
[----:B------:R-:W-:-:S00]  /*0270*/  NOP ;  /* 0x0000000000007918 */ /* 0x000fc00000000000 */
.L_x_1:


//--------------------- .nv.constant0.triton_poi_fused_cat_62 --------------------------
	.section	.nv.constant0.triton_poi_fused_cat_62,"a",@progbits
	.sectionflags	@""
	.align	4
.nv.constant0.triton_poi_fused_cat_62:
	.zero		564
